//
// Generated by NVIDIA NVVM Compiler
//
// Compiler Build ID: CL-36424714
// Cuda compilation tools, release 13.0, V13.0.88
// Based on NVVM 20.0.0
//

.version 9.0
.target sm_100
.address_size 64

	// .globl	_Z12mandelKernelffffiPiii

.visible .entry _Z12mandelKernelffffiPiii(
	.param .f32 _Z12mandelKernelffffiPiii_param_0,
	.param .f32 _Z12mandelKernelffffiPiii_param_1,
	.param .f32 _Z12mandelKernelffffiPiii_param_2,
	.param .f32 _Z12mandelKernelffffiPiii_param_3,
	.param .u32 _Z12mandelKernelffffiPiii_param_4,
	.param .u64 .ptr .align 1 _Z12mandelKernelffffiPiii_param_5,
	.param .u32 _Z12mandelKernelffffiPiii_param_6,
	.param .u32 _Z12mandelKernelffffiPiii_param_7
)
{
	.reg .pred 	%p<4>;
	.reg .b32 	%r<19>;
	.reg .b32 	%f<20>;
	.reg .b64 	%rd<5>;

	ld.param.f32 	%f9, [_Z12mandelKernelffffiPiii_param_0];
	ld.param.f32 	%f10, [_Z12mandelKernelffffiPiii_param_1];
	ld.param.f32 	%f11, [_Z12mandelKernelffffiPiii_param_2];
	ld.param.f32 	%f12, [_Z12mandelKernelffffiPiii_param_3];
	ld.param.u32 	%r6, [_Z12mandelKernelffffiPiii_param_4];
	ld.param.u64 	%rd1, [_Z12mandelKernelffffiPiii_param_5];
	ld.param.u32 	%r7, [_Z12mandelKernelffffiPiii_param_6];
	mov.u32 	%r9, %ctaid.x;
	mov.u32 	%r10, %ntid.x;
	mov.u32 	%r11, %tid.x;
	mad.lo.s32 	%r1, %r9, %r10, %r11;
	mov.u32 	%r12, %ctaid.y;
	mov.u32 	%r13, %ntid.y;
	mov.u32 	%r14, %tid.y;
	mad.lo.s32 	%r2, %r12, %r13, %r14;
	cvt.rn.f32.s32 	%f13, %r1;
	fma.rn.f32 	%f1, %f11, %f13, %f9;
	cvt.rn.f32.u32 	%f14, %r2;
	fma.rn.f32 	%f2, %f12, %f14, %f10;
	setp.lt.s32 	%p1, %r6, 1;
	mov.b32 	%r18, 0;
	@%p1 bra 	$L__BB0_4;
	mov.b32 	%r17, 0;
	mov.f32 	%f18, %f2;
	mov.f32 	%f19, %f1;
$L__BB0_2:
	mul.f32 	%f5, %f19, %f19;
	mul.f32 	%f6, %f18, %f18;
	add.f32 	%f15, %f5, %f6;
	setp.gt.f32 	%p2, %f15, 0f40800000;
	mov.u32 	%r18, %r17;
	@%p2 bra 	$L__BB0_4;
	sub.f32 	%f16, %f5, %f6;
	add.f32 	%f17, %f19, %f19;
	add.f32 	%f19, %f1, %f16;
	fma.rn.f32 	%f18, %f17, %f18, %f2;
	add.s32 	%r17, %r17, 1;
	setp.ne.s32 	%p3, %r17, %r6;
	mov.u32 	%r18, %r6;
	@%p3 bra 	$L__BB0_2;
$L__BB0_4:
	cvta.to.global.u64 	%rd2, %rd1;
	mad.lo.s32 	%r16, %r7, %r2, %r1;
	mul.wide.s32 	%rd3, %r16, 4;
	add.s64 	%rd4, %rd2, %rd3;
	st.global.u32 	[%rd4], %r18;
	ret;

}


// ===== COMPILED SASS (sm_100) =====

	.target	sm_100

	.elftype	@"ET_EXEC"


//--------------------- .note.nv.tkinfo           --------------------------
	.section	.note.nv.tkinfo,"",@"SHT_NOTE"
	.sectionflags	@"SHF_NOTE_NV_TKINFO"
	.tkinfo
        /*0018*/ 	.word	0x00000002
        /*0030*/ 	.string	""
        /*0030*/ 	.string	"ptxas"
        /*0030*/ 	.string	"Cuda compilation tools, release 13.0, V13.0.88"
        /*0030*/ 	.string	"Build cuda_13.0.r13.0/compiler.36424714_0"
        /*0030*/ 	.string	"-arch sm_100 -m 64 "



//--------------------- .note.nv.cuinfo           --------------------------
	.section	.note.nv.cuinfo,"",@"SHT_NOTE"
	.sectionflags	@"SHF_NOTE_NV_CUINFO"
        /*0018*/ 	.short	0x0002
        /*001a*/ 	.short	0x0064
        /*001c*/ 	.short	0x0082
	.zero		2


//--------------------- .nv.info                  --------------------------
	.section	.nv.info,"",@"SHT_CUDA_INFO"
	.align	4


	//----- nvinfo : EIATTR_REGCOUNT
	.align		4
        /*0000*/ 	.byte	0x04, 0x2f
        /*0002*/ 	.short	(.L_1 - .L_0)
	.align		4
.L_0:
        /*0004*/ 	.word	index@(_Z12mandelKernelffffiPiii)
        /*0008*/ 	.word	0x00000010


	//----- nvinfo : EIATTR_FRAME_SIZE
	.align		4
.L_1:
        /*000c*/ 	.byte	0x04, 0x11
        /*000e*/ 	.short	(.L_3 - .L_2)
	.align		4
.L_2:
        /*0010*/ 	.word	index@(_Z12mandelKernelffffiPiii)
        /*0014*/ 	.word	0x00000000


	//----- nvinfo : EIATTR_MIN_STACK_SIZE
	.align		4
.L_3:
        /*0018*/ 	.byte	0x04, 0x12
        /*001a*/ 	.short	(.L_5 - .L_4)
	.align		4
.L_4:
        /*001c*/ 	.word	index@(_Z12mandelKernelffffiPiii)
        /*0020*/ 	.word	0x00000000
.L_5:


//--------------------- .nv.compat                --------------------------
	.section	.nv.compat,"",@"SHT_CUDA_COMPAT_INFO"
	.align	4
        /*0000*/ 	.byte	0x02, 0x09, 0x00, 0x00, 0x02, 0x02, 0x01, 0x00, 0x02, 0x05, 0x05, 0x00, 0x03, 0x07, 0x01, 0x01
        /*0010*/ 	.byte	0x02, 0x03, 0x00, 0x00, 0x02, 0x06, 0x01, 0x00, 0x04, 0x0b, 0x08, 0x00, 0x01, 0x00, 0x00, 0x00
        /*0020*/ 	.byte	0x00, 0x00, 0x00, 0x00


//--------------------- .nv.info._Z12mandelKernelffffiPiii --------------------------
	.section	.nv.info._Z12mandelKernelffffiPiii,"",@"SHT_CUDA_INFO"
	.sectionflags	@""
	.align	4


	//----- nvinfo : EIATTR_CUDA_API_VERSION
	.align		4
        /*0000*/ 	.byte	0x04, 0x37
        /*0002*/ 	.short	(.L_7 - .L_6)
.L_6:
        /*0004*/ 	.word	0x00000082


	//----- nvinfo : EIATTR_KPARAM_INFO
	.align		4
.L_7:
        /*0008*/ 	.byte	0x04, 0x17
        /*000a*/ 	.short	(.L_9 - .L_8)
.L_8:
        /*000c*/ 	.word	0x00000000
        /*0010*/ 	.short	0x0007
        /*0012*/ 	.short	0x0024
        /*0014*/ 	.byte	0x00, 0xf0, 0x11, 0x00


	//----- nvinfo : EIATTR_KPARAM_INFO
	.align		4
.L_9:
        /*0018*/ 	.byte	0x04, 0x17
        /*001a*/ 	.short	(.L_11 - .L_10)
.L_10:
        /*001c*/ 	.word	0x00000000
        /*0020*/ 	.short	0x0006
        /*0022*/ 	.short	0x0020
        /*0024*/ 	.byte	0x00, 0xf0, 0x11, 0x00


	//----- nvinfo : EIATTR_KPARAM_INFO
	.align		4
.L_11:
        /*0028*/ 	.byte	0x04, 0x17
        /*002a*/ 	.short	(.L_13 - .L_12)
.L_12:
        /*002c*/ 	.word	0x00000000
        /*0030*/ 	.short	0x0005
        /*0032*/ 	.short	0x0018
        /*0034*/ 	.byte	0x00, 0xf5, 0x21, 0x00


	//----- nvinfo : EIATTR_KPARAM_INFO
	.align		4
.L_13:
        /*0038*/ 	.byte	0x04, 0x17
        /*003a*/ 	.short	(.L_15 - .L_14)
.L_14:
        /*003c*/ 	.word	0x00000000
        /*0040*/ 	.short	0x0004
        /*0042*/ 	.short	0x0010
        /*0044*/ 	.byte	0x00, 0xf0, 0x11, 0x00


	//----- nvinfo : EIATTR_KPARAM_INFO
	.align		4
.L_15:
        /*0048*/ 	.byte	0x04, 0x17
        /*004a*/ 	.short	(.L_17 - .L_16)
.L_16:
        /*004c*/ 	.word	0x00000000
        /*0050*/ 	.short	0x0003
        /*0052*/ 	.short	0x000c
        /*0054*/ 	.byte	0x00, 0xf0, 0x11, 0x00


	//----- nvinfo : EIATTR_KPARAM_INFO
	.align		4
.L_17:
        /*0058*/ 	.byte	0x04, 0x17
        /*005a*/ 	.short	(.L_19 - .L_18)
.L_18:
        /*005c*/ 	.word	0x00000000
        /*0060*/ 	.short	0x0002
        /*0062*/ 	.short	0x0008
        /*0064*/ 	.byte	0x00, 0xf0, 0x11, 0x00


	//----- nvinfo : EIATTR_KPARAM_INFO
	.align		4
.L_19:
        /*0068*/ 	.byte	0x04, 0x17
        /*006a*/ 	.short	(.L_21 - .L_20)
.L_20:
        /*006c*/ 	.word	0x00000000
        /*0070*/ 	.short	0x0001
        /*0072*/ 	.short	0x0004
        /*0074*/ 	.byte	0x00, 0xf0, 0x11, 0x00


	//----- nvinfo : EIATTR_KPARAM_INFO
	.align		4
.L_21:
        /*0078*/ 	.byte	0x04, 0x17
        /*007a*/ 	.short	(.L_23 - .L_22)
.L_22:
        /*007c*/ 	.word	0x00000000
        /*0080*/ 	.short	0x0000
        /*0082*/ 	.short	0x0000
        /*0084*/ 	.byte	0x00, 0xf0, 0x11, 0x00


	//----- nvinfo : EIATTR_SPARSE_MMA_MASK
	.align		4
.L_23:
        /*0088*/ 	.byte	0x03, 0x50
        /*008a*/ 	.short	0x0000


	//----- nvinfo : EIATTR_MAXREG_COUNT
	.align		4
        /*008c*/ 	.byte	0x03, 0x1b
        /*008e*/ 	.short	0x00ff


	//----- nvinfo : EIATTR_MERCURY_ISA_VERSION
	.align		4
        /*0090*/ 	.byte	0x03, 0x5f
        /*0092*/ 	.short	0x0101


	//----- nvinfo : EIATTR_VRC_CTA_INIT_COUNT
	.align		4
        /*0094*/ 	.byte	0x02, 0x4a
	.zero		1
	.zero		1


	//----- nvinfo : EIATTR_EXIT_INSTR_OFFSETS
	.align		4
        /*0098*/ 	.byte	0x04, 0x1c
        /*009a*/ 	.short	(.L_25 - .L_24)


	//   ....[0]....
.L_24:
        /*009c*/ 	.word	0x000002d0


	//----- nvinfo : EIATTR_CRS_STACK_SIZE
	.align		4
.L_25:
        /*00a0*/ 	.byte	0x04, 0x1e
        /*00a2*/ 	.short	(.L_27 - .L_26)
.L_26:
        /*00a4*/ 	.word	0x00000000


	//----- nvinfo : EIATTR_CBANK_PARAM_SIZE
	.align		4
.L_27:
        /*00a8*/ 	.byte	0x03, 0x19
        /*00aa*/ 	.short	0x0028


	//----- nvinfo : EIATTR_PARAM_CBANK
	.align		4
        /*00ac*/ 	.byte	0x04, 0x0a
        /*00ae*/ 	.short	(.L_29 - .L_28)
	.align		4
.L_28:
        /*00b0*/ 	.word	index@(.nv.constant0._Z12mandelKernelffffiPiii)
        /*00b4*/ 	.short	0x0380
        /*00b6*/ 	.short	0x0028


	//----- nvinfo : EIATTR_SW_WAR
	.align		4
.L_29:
        /*00b8*/ 	.byte	0x04, 0x36
        /*00ba*/ 	.short	(.L_31 - .L_30)
.L_30:
        /*00bc*/ 	.word	0x00000008
.L_31:


//--------------------- .nv.callgraph             --------------------------
	.section	.nv.callgraph,"",@"SHT_CUDA_CALLGRAPH"
	.align	4
	.sectionentsize	8
	.align		4
        /*0000*/ 	.word	0x00000000
	.align		4
        /*0004*/ 	.word	0xffffffff
	.align		4
        /*0008*/ 	.word	0x00000000
	.align		4
        /*000c*/ 	.word	0xfffffffe
	.align		4
        /*0010*/ 	.word	0x00000000
	.align		4
        /*0014*/ 	.word	0xfffffffd
	.align		4
        /*0018*/ 	.word	0x00000000
	.align		4
        /*001c*/ 	.word	0xfffffffc


//--------------------- .text._Z12mandelKernelffffiPiii --------------------------
	.section	.text._Z12mandelKernelffffiPiii,"ax",@progbits
	.align	128
        .global         _Z12mandelKernelffffiPiii
        .type           _Z12mandelKernelffffiPiii,@function
        .size           _Z12mandelKernelffffiPiii,(.L_x_4 - _Z12mandelKernelffffiPiii)
        .other          _Z12mandelKernelffffiPiii,@"STO_CUDA_ENTRY STV_DEFAULT"
_Z12mandelKernelffffiPiii:
.text._Z12mandelKernelffffiPiii:
[----:B------:R-:W-:Y:S01]  /*0000*/  LDC R1, c[0x0][0x37c] ;  /* 0x0000df00ff017b82 */ /* 0x000fe20000000800 */
[----:B------:R-:W0:Y:S07]  /*0010*/  S2R R2, SR_TID.Y ;  /* 0x0000000000027919 */ /* 0x000e2e0000002200 */
[----:B------:R-:W1:Y:S01]  /*0020*/  LDC R0, c[0x0][0x360] ;  /* 0x0000d800ff007b82 */ /* 0x000e620000000800 */
[----:B------:R-:W2:Y:S01]  /*0030*/  LDCU UR6, c[0x0][0x390] ;  /* 0x00007200ff0677ac */ /* 0x000ea20008000800 */
[----:B------:R-:W1:Y:S06]  /*0040*/  S2R R3, SR_TID.X ;  /* 0x0000000000037919 */ /* 0x000e6c0000002100 */
[----:B------:R-:W0:Y:S08]  /*0050*/  S2UR UR5, SR_CTAID.Y ;  /* 0x00000000000579c3 */ /* 0x000e300000002600 */
[----:B------:R-:W0:Y:S01]  /*0060*/  LDC R5, c[0x0][0x364] ;  /* 0x0000d900ff057b82 */ /* 0x000e220000000800 */
[----:B--2---:R-:W-:-:S07]  /*0070*/  UISETP.GE.AND UP0, UPT, UR6, 0x1, UPT ;  /* 0x000000010600788c */ /* 0x004fce000bf06270 */
[----:B------:R-:W1:Y:S08]  /*0080*/  S2UR UR4, SR_CTAID.X ;  /* 0x00000000000479c3 */ /* 0x000e700000002500 */
[----:B------:R-:W2:Y:S08]  /*0090*/  LDC.64 R8, c[0x0][0x380] ;  /* 0x0000e000ff087b82 */ /* 0x000eb00000000a00 */
[----:B------:R-:W2:Y:S01]  /*00a0*/  LDC.64 R6, c[0x0][0x388] ;  /* 0x0000e200ff067b82 */ /* 0x000ea20000000a00 */
[----:B0-----:R-:W-:-:S05]  /*00b0*/  IMAD R5, R5, UR5, R2 ;  /* 0x0000000505057c24 */ /* 0x001fca000f8e0202 */
[----:B------:R-:W-:Y:S01]  /*00c0*/  I2FP.F32.U32 R2, R5 ;  /* 0x0000000500027245 */ /* 0x000fe20000201000 */
[----:B-1----:R-:W-:Y:S01]  /*00d0*/  IMAD R0, R0, UR4, R3 ;  /* 0x0000000400007c24 */ /* 0x002fe2000f8e0203 */
[----:B------:R-:W0:Y:S04]  /*00e0*/  LDCU.64 UR4, c[0x0][0x358] ;  /* 0x00006b00ff0477ac */ /* 0x000e280008000a00 */
[----:B------:R-:W-:Y:S01]  /*00f0*/  I2FP.F32.S32 R3, R0 ;  /* 0x0000000000037245 */ /* 0x000fe20000201400 */
[----:B--2---:R-:W-:Y:S01]  /*0100*/  FFMA R2, R2, R7, R9 ;  /* 0x0000000702027223 */ /* 0x004fe20000000009 */
[----:B------:R-:W-:-:S03]  /*0110*/  HFMA2 R7, -RZ, RZ, 0, 0 ;  /* 0x00000000ff077431 */ /* 0x000fc600000001ff */
[----:B------:R-:W-:Y:S01]  /*0120*/  FFMA R3, R3, R6, R8 ;  /* 0x0000000603037223 */ /* 0x000fe20000000008 */
[----:B0-----:R-:W-:Y:S06]  /*0130*/  BRA.U !UP0, `(.L_x_0) ;  /* 0x0000000108507547 */ /* 0x001fec000b800000 */
[----:B------:R-:W-:Y:S01]  /*0140*/  BSSY.RECONVERGENT B0, `(.L_x_0) ;  /* 0x0000013000007945 */ /* 0x000fe20003800200 */
[----:B------:R-:W-:Y:S01]  /*0150*/  MOV R7, RZ ;  /* 0x000000ff00077202 */ /* 0x000fe20000000f00 */
[----:B------:R-:W0:Y:S01]  /*0160*/  LDCU UR7, c[0x0][0x390] ;  /* 0x00007200ff0777ac */ /* 0x000e220008000800 */
[----:B------:R-:W-:Y:S02]  /*0170*/  MOV R9, R2 ;  /* 0x0000000200097202 */ /* 0x000fe40000000f00 */
[----:B------:R-:W-:Y:S01]  /*0180*/  MOV R4, R3 ;  /* 0x0000000300047202 */ /* 0x000fe20000000f00 */
[----:B------:R-:W1:Y:S06]  /*0190*/  LDCU UR8, c[0x0][0x390] ;  /* 0x00007200ff0877ac */ /* 0x000e6c0008000800 */
.L_x_2:
[----:B------:R-:W-:Y:S01]  /*01a0*/  FMUL R6, R4, R4 ;  /* 0x0000000404067220 */ /* 0x000fe20000400000 */
[----:B------:R-:W-:-:S04]  /*01b0*/  FMUL R13, R9, R9 ;  /* 0x00000009090d7220 */ /* 0x000fc80000400000 */
[----:B------:R-:W-:-:S05]  /*01c0*/  FADD R8, R6, R13 ;  /* 0x0000000d06087221 */ /* 0x000fca0000000000 */
[----:B------:R-:W-:-:S13]  /*01d0*/  FSETP.GT.AND P0, PT, R8, 4, PT ;  /* 0x408000000800780b */ /* 0x000fda0003f04000 */
[----:B------:R-:W-:Y:S05]  /*01e0*/  @P0 BRA `(.L_x_1) ;  /* 0x0000000000200947 */ /* 0x000fea0003800000 */
[----:B------:R-:W-:Y:S01]  /*01f0*/  IADD3 R7, PT, PT, R7, 0x1, RZ ;  /* 0x0000000107077810 */ /* 0x000fe20007ffe0ff */
[----:B------:R-:W-:Y:S01]  /*0200*/  FADD R11, R4, R4 ;  /* 0x00000004040b7221 */ /* 0x000fe20000000000 */
[----:B------:R-:W-:Y:S02]  /*0210*/  FADD R4, R6, -R13 ;  /* 0x8000000d06047221 */ /* 0x000fe40000000000 */
[----:B-1----:R-:W-:Y:S01]  /*0220*/  ISETP.NE.AND P0, PT, R7, UR8, PT ;  /* 0x0000000807007c0c */ /* 0x002fe2000bf05270 */
[----:B------:R-:W-:Y:S01]  /*0230*/  FFMA R9, R11, R9, R2 ;  /* 0x000000090b097223 */ /* 0x000fe20000000002 */
[----:B------:R-:W-:-:S11]  /*0240*/  FADD R4, R3, R4 ;  /* 0x0000000403047221 */ /* 0x000fd60000000000 */
[----:B------:R-:W-:Y:S05]  /*0250*/  @P0 BRA `(.L_x_2) ;  /* 0xfffffffc00d00947 */ /* 0x000fea000383ffff */
[----:B0-----:R-:W-:-:S07]  /*0260*/  MOV R7, UR7 ;  /* 0x0000000700077c02 */ /* 0x001fce0008000f00 */
.L_x_1:
[----:B01----:R-:W-:Y:S05]  /*0270*/  BSYNC.RECONVERGENT B0 ;  /* 0x0000000000007941 */ /* 0x003fea0003800200 */
.L_x_0:
[----:B------:R-:W0:Y:S01]  /*0280*/  LDC.64 R2, c[0x0][0x398] ;  /* 0x0000e600ff027b82 */ /* 0x000e220000000a00 */
[----:B------:R-:W1:Y:S02]  /*0290*/  LDCU UR6, c[0x0][0x3a0] ;  /* 0x00007400ff0677ac */ /* 0x000e640008000800 */
[----:B-1----:R-:W-:-:S04]  /*02a0*/  IMAD R5, R5, UR6, R0 ;  /* 0x0000000605057c24 */ /* 0x002fc8000f8e0200 */
[----:B0-----:R-:W-:-:S05]  /*02b0*/  IMAD.WIDE R2, R5, 0x4, R2 ;  /* 0x0000000405027825 */ /* 0x001fca00078e0202 */
[----:B------:R-:W-:Y:S01]  /*02c0*/  STG.E desc[UR4][R2.64], R7 ;  /* 0x0000000702007986 */ /* 0x000fe2000c101904 */
[----:B------:R-:W-:Y:S05]  /*02d0*/  EXIT ;  /* 0x000000000000794d */ /* 0x000fea0003800000 */
.L_x_3:
[----:B------:R-:W-:-:S00]  /*02e0*/  BRA `(.L_x_3) ;  /* 0xfffffffc00fc7947 */ /* 0x000fc0000383ffff */
[----:B------:R-:W-:-:S00]  /*02f0*/  NOP ;  /* 0x0000000000007918 */ /* 0x000fc00000000000 */
        /* <DEDUP_REMOVED lines=8> */
.L_x_4:


//--------------------- .nv.shared.reserved.0     --------------------------
	.section	.nv.shared.reserved.0,"aw",@nobits
	.weak		__nv_reservedSMEM_offset_0_alias
	.size		__nv_reservedSMEM_offset_0_alias, 0, 64
	.other		__nv_reservedSMEM_offset_0_alias,@"STO_CUDA_RESERVED_SHARED STV_DEFAULT"
__nv_reservedSMEM_offset_0_alias:
	.zero		0
	.zero		64


//--------------------- .nv.constant0._Z12mandelKernelffffiPiii --------------------------
	.section	.nv.constant0._Z12mandelKernelffffiPiii,"a",@progbits
	.sectionflags	@""
	.align	4
.nv.constant0._Z12mandelKernelffffiPiii:
	.zero		936


//--------------------- SYMBOLS --------------------------

	.type		.nv.reservedSmem.offset0,@object
	.size		.nv.reservedSmem.offset0,0x4
